	.headerflags	@"EF_CUDA_TEXMODE_UNIFIED EF_CUDA_64BIT_ADDRESS EF_CUDA_ACCELERATORS EF_CUDA_SM90 EF_CUDA_VIRTUAL_SM(EF_CUDA_SM90)"
	.elftype	@"ET_EXEC"


//--------------------- .nv.info                  --------------------------
	.section	.nv.info,"",@"SHT_CUDA_INFO"
	.align	4


	//----- nvinfo : EIATTR_REGCOUNT
	.align		4
        /*0000*/ 	.byte	0x04, 0x2f
        /*0002*/ 	.short	(.L_1 - .L_0)
	.align		4
.L_0:
        /*0004*/ 	.word	index@(triton_poi_fused_max_pool2d_with_indices_12)
        /*0008*/ 	.word	0x00000017


	//----- nvinfo : EIATTR_MIN_STACK_SIZE
	.align		4
.L_1:
        /*000c*/ 	.byte	0x04, 0x12
        /*000e*/ 	.short	(.L_3 - .L_2)
	.align		4
.L_2:
        /*0010*/ 	.word	index@(triton_poi_fused_max_pool2d_with_indices_12)
        /*0014*/ 	.word	0x00000000


	//----- nvinfo : EIATTR_FRAME_SIZE
	.align		4
.L_3:
        /*0018*/ 	.byte	0x04, 0x11
        /*001a*/ 	.short	(.L_5 - .L_4)
	.align		4
.L_4:
        /*001c*/ 	.word	index@(triton_poi_fused_max_pool2d_with_indices_12)
        /*0020*/ 	.word	0x00000000


	//----- nvinfo : EIATTR_MIN_STACK_SIZE
	.align		4
.L_5:
        /*0024*/ 	.byte	0x04, 0x12
        /*0026*/ 	.short	(.L_7 - .L_6)
	.align		4
.L_6:
        /*0028*/ 	.word	index@(triton_poi_fused_max_pool2d_with_indices_12)
        /*002c*/ 	.word	0x00000000
.L_7:


//--------------------- .nv.info.triton_poi_fused_max_pool2d_with_indices_12 --------------------------
	.section	.nv.info.triton_poi_fused_max_pool2d_with_indices_12,"",@"SHT_CUDA_INFO"
	.sectionflags	@""
	.align	4


	//----- nvinfo : EIATTR_CUDA_API_VERSION
	.align		4
        /*0000*/ 	.byte	0x04, 0x37
        /*0002*/ 	.short	(.L_9 - .L_8)
.L_8:
        /*0004*/ 	.word	0x0000007c


	//----- nvinfo : EIATTR_KPARAM_INFO
	.align		4
.L_9:
        /*0008*/ 	.byte	0x04, 0x17
        /*000a*/ 	.short	(.L_11 - .L_10)
.L_10:
        /*000c*/ 	.word	0x00000000
        /*0010*/ 	.short	0x0003
        /*0012*/ 	.short	0x0018
        /*0014*/ 	.byte	0x00, 0xf0, 0x11, 0x00


	//----- nvinfo : EIATTR_KPARAM_INFO
	.align		4
.L_11:
        /*0018*/ 	.byte	0x04, 0x17
        /*001a*/ 	.short	(.L_13 - .L_12)
.L_12:
        /*001c*/ 	.word	0x00000000
        /*0020*/ 	.short	0x0002
        /*0022*/ 	.short	0x0010
        /*0024*/ 	.byte	0x00, 0xf4, 0x21, 0x00


	//----- nvinfo : EIATTR_KPARAM_INFO
	.align		4
.L_13:
        /*0028*/ 	.byte	0x04, 0x17
        /*002a*/ 	.short	(.L_15 - .L_14)
.L_14:
        /*002c*/ 	.word	0x00000000
        /*0030*/ 	.short	0x0001
        /*0032*/ 	.short	0x0008
        /*0034*/ 	.byte	0x00, 0xf4, 0x21, 0x00


	//----- nvinfo : EIATTR_KPARAM_INFO
	.align		4
.L_15:
        /*0038*/ 	.byte	0x04, 0x17
        /*003a*/ 	.short	(.L_17 - .L_16)
.L_16:
        /*003c*/ 	.word	0x00000000
        /*0040*/ 	.short	0x0000
        /*0042*/ 	.short	0x0000
        /*0044*/ 	.byte	0x00, 0xf4, 0x21, 0x00


	//----- nvinfo : EIATTR_SPARSE_MMA_MASK
	.align		4
.L_17:
        /*0048*/ 	.byte	0x03, 0x50
        /*004a*/ 	.short	0x0000


	//----- nvinfo : EIATTR_MAXREG_COUNT
	.align		4
        /*004c*/ 	.byte	0x03, 0x1b
        /*004e*/ 	.short	0x00ff


	//----- nvinfo : EIATTR_EXIT_INSTR_OFFSETS
	.align		4
        /*0050*/ 	.byte	0x04, 0x1c
        /*0052*/ 	.short	(.L_19 - .L_18)


	//   ....[0]....
.L_18:
        /*0054*/ 	.word	0x00000540


	//   ....[1]....
        /*0058*/ 	.word	0x00000560


	//----- nvinfo : EIATTR_REQNTID
	.align		4
.L_19:
        /*005c*/ 	.byte	0x04, 0x10
        /*005e*/ 	.short	(.L_21 - .L_20)
.L_20:
        /*0060*/ 	.word	0x00000080
        /*0064*/ 	.word	0x00000001
        /*0068*/ 	.word	0x00000001


	//----- nvinfo : EIATTR_CBANK_PARAM_SIZE
	.align		4
.L_21:
        /*006c*/ 	.byte	0x03, 0x19
        /*006e*/ 	.short	0x001c


	//----- nvinfo : EIATTR_PARAM_CBANK
	.align		4
        /*0070*/ 	.byte	0x04, 0x0a
        /*0072*/ 	.short	(.L_23 - .L_22)
	.align		4
.L_22:
        /*0074*/ 	.word	index@(.nv.constant0.triton_poi_fused_max_pool2d_with_indices_12)
        /*0078*/ 	.short	0x0210
        /*007a*/ 	.short	0x001c


	//----- nvinfo : EIATTR_SW_WAR
	.align		4
.L_23:
        /*007c*/ 	.byte	0x04, 0x36
        /*007e*/ 	.short	(.L_25 - .L_24)
.L_24:
        /*0080*/ 	.word	0x00000008
.L_25:


//--------------------- .nv.callgraph             --------------------------
	.section	.nv.callgraph,"",@"SHT_CUDA_CALLGRAPH"
	.align	4
	.sectionentsize	8
	.align		4
        /*0000*/ 	.word	0x00000000
	.align		4
        /*0004*/ 	.word	0xffffffff
	.align		4
        /*0008*/ 	.word	0x00000000
	.align		4
        /*000c*/ 	.word	0xfffffffe
	.align		4
        /*0010*/ 	.word	0x00000000
	.align		4
        /*0014*/ 	.word	0xfffffffd
	.align		4
        /*0018*/ 	.word	0x00000000
	.align		4
        /*001c*/ 	.word	0xfffffffc


//--------------------- .text.triton_poi_fused_max_pool2d_with_indices_12 --------------------------
	.section	.text.triton_poi_fused_max_pool2d_with_indices_12,"ax",@progbits
	.align	128
        .global         triton_poi_fused_max_pool2d_with_indices_12
        .type           triton_poi_fused_max_pool2d_with_indices_12,@function
        .size           triton_poi_fused_max_pool2d_with_indices_12,(.L_x_1 - triton_poi_fused_max_pool2d_with_indices_12)
        .other          triton_poi_fused_max_pool2d_with_indices_12,@"STO_CUDA_ENTRY STV_DEFAULT"
triton_poi_fused_max_pool2d_with_indices_12:
.text.triton_poi_fused_max_pool2d_with_indices_12:
[----:B------:R-:W0:Y:S01]  /*0000*/  LDC R1, c[0x0][0x28] ;  /* 0x00000a00ff017b82 */ /* 0x000e220000000800 */
[----:B------:R-:W1:Y:S01]  /*0010*/  S2R R0, SR_TID.X ;  /* 0x0000000000007919 */ /* 0x000e620000002100 */
[----:B------:R-:W-:Y:S01]  /*0020*/  ULDC.64 UR4, c[0x0][0x208] ;  /* 0x0000820000047ab9 */ /* 0x000fe20000000a00 */
[----:B------:R-:W2:Y:S01]  /*0030*/  S2R R3, SR_CTAID.X ;  /* 0x0000000000037919 */ /* 0x000ea20000002500 */
[----:B------:R-:W-:Y:S01]  /*0040*/  IMAD.MOV.U32 R6, RZ, RZ, RZ ;  /* 0x000000ffff067224 */ /* 0x000fe200078e00ff */
[----:B------:R-:W-:Y:S01]  /*0050*/  ULDC.64 UR6, c[0x0][0x220] ;  /* 0x0000880000067ab9 */ /* 0x000fe20000000a00 */
[----:B-1----:R-:W-:-:S05]  /*0060*/  LOP3.LUT R0, R0, 0x7f, RZ, 0xc0, !PT ;  /* 0x0000007f00007812 */ /* 0x002fca00078ec0ff */
[----:B--2---:R-:W-:Y:S02]  /*0070*/  IMAD R0, R3, 0x80, R0 ;  /* 0x0000008003007824 */ /* 0x004fe400078e0200 */
[----:B------:R-:W1:Y:S03]  /*0080*/  LDC.64 R2, c[0x0][0x210] ;  /* 0x00008400ff027b82 */ /* 0x000e660000000a00 */
[----:B------:R-:W-:Y:S02]  /*0090*/  SHF.R.S32.HI R5, RZ, 0x1f, R0 ;  /* 0x0000001fff057819 */ /* 0x000fe40000011400 */
[----:B------:R-:W-:Y:S02]  /*00a0*/  ISETP.GE.AND P0, PT, R0, 0x400, PT ;  /* 0x000004000000780c */ /* 0x000fe40003f06270 */
[----:B------:R-:W-:-:S04]  /*00b0*/  LEA.HI R5, R5, R0, RZ, 0x8 ;  /* 0x0000000005057211 */ /* 0x000fc800078f40ff */
[----:B------:R-:W-:Y:S02]  /*00c0*/  LOP3.LUT R9, R5, 0xffffff00, RZ, 0xc0, !PT ;  /* 0xffffff0005097812 */ /* 0x000fe400078ec0ff */
[----:B------:R-:W-:-:S03]  /*00d0*/  SHF.R.S32.HI R7, RZ, 0x8, R5 ;  /* 0x00000008ff077819 */ /* 0x000fc60000011405 */
[----:B------:R-:W-:-:S04]  /*00e0*/  IMAD.IADD R4, R0, 0x1, -R9 ;  /* 0x0000000100047824 */ /* 0x000fc800078e0a09 */
[----:B------:R-:W-:Y:S01]  /*00f0*/  IMAD R7, R7, 0x900, R4 ;  /* 0x0000090007077824 */ /* 0x000fe200078e0204 */
[----:B------:R-:W-:-:S03]  /*0100*/  CS2R R4, SRZ ;  /* 0x0000000000047805 */ /* 0x000fc6000001ff00 */
[C---:B------:R-:W-:Y:S02]  /*0110*/  VIADD R13, R7.reuse, 0x100 ;  /* 0x00000100070d7836 */ /* 0x040fe40000000000 */
[----:B-1----:R-:W-:-:S04]  /*0120*/  IMAD.WIDE R10, R7, 0x4, R2 ;  /* 0x00000004070a7825 */ /* 0x002fc800078e0202 */
[--C-:B------:R-:W-:Y:S01]  /*0130*/  IMAD.WIDE R12, R13, 0x4, R2.reuse ;  /* 0x000000040d0c7825 */ /* 0x100fe200078e0202 */
[----:B------:R1:W2:Y:S03]  /*0140*/  @!P0 LDG.E R4, desc[UR4][R10.64] ;  /* 0x000000040a048981 */ /* 0x0002a6000c1e1900 */
[----:B------:R-:W-:Y:S01]  /*0150*/  VIADD R15, R7, 0x200 ;  /* 0x00000200070f7836 */ /* 0x000fe20000000000 */
[----:B------:R3:W2:Y:S03]  /*0160*/  @!P0 LDG.E R5, desc[UR4][R12.64] ;  /* 0x000000040c058981 */ /* 0x0006a6000c1e1900 */
[----:B------:R-:W-:Y:S01]  /*0170*/  IMAD.WIDE R14, R15, 0x4, R2 ;  /* 0x000000040f0e7825 */ /* 0x000fe200078e0202 */
[----:B------:R-:W-:-:S03]  /*0180*/  CS2R R8, SRZ ;  /* 0x0000000000087805 */ /* 0x000fc6000001ff00 */
[----:B------:R-:W-:Y:S01]  /*0190*/  VIADD R17, R7, 0x300 ;  /* 0x0000030007117836 */ /* 0x000fe20000000000 */
[----:B------:R4:W5:Y:S03]  /*01a0*/  @!P0 LDG.E R6, desc[UR4][R14.64] ;  /* 0x000000040e068981 */ /* 0x000966000c1e1900 */
[----:B------:R-:W-:-:S04]  /*01b0*/  IMAD.WIDE R16, R17, 0x4, R2 ;  /* 0x0000000411107825 */ /* 0x000fc800078e0202 */
[----:B------:R-:W-:Y:S01]  /*01c0*/  VIADD R19, R7, 0x400 ;  /* 0x0000040007137836 */ /* 0x000fe20000000000 */
[----:B------:R4:W5:Y:S01]  /*01d0*/  @!P0 LDG.E R9, desc[UR4][R16.64] ;  /* 0x0000000410098981 */ /* 0x000962000c1e1900 */
[----:B------:R-:W-:Y:S02]  /*01e0*/  IMAD.MOV.U32 R20, RZ, RZ, RZ ;  /* 0x000000ffff147224 */ /* 0x000fe400078e00ff */
[----:B-1----:R-:W-:Y:S01]  /*01f0*/  IMAD.WIDE R10, R19, 0x4, R2 ;  /* 0x00000004130a7825 */ /* 0x002fe200078e0202 */
[----:B------:R-:W-:-:S03]  /*0200*/  CS2R R18, SRZ ;  /* 0x0000000000127805 */ /* 0x000fc6000001ff00 */
[----:B---3--:R-:W-:Y:S01]  /*0210*/  VIADD R13, R7, 0x500 ;  /* 0x00000500070d7836 */ /* 0x008fe20000000000 */
[----:B------:R-:W3:Y:S03]  /*0220*/  @!P0 LDG.E R20, desc[UR4][R10.64] ;  /* 0x000000040a148981 */ /* 0x000ee6000c1e1900 */
[----:B------:R-:W-:-:S04]  /*0230*/  IMAD.WIDE R12, R13, 0x4, R2 ;  /* 0x000000040d0c7825 */ /* 0x000fc800078e0202 */
[----:B----4-:R-:W-:Y:S01]  /*0240*/  VIADD R15, R7, 0x600 ;  /* 0x00000600070f7836 */ /* 0x010fe20000000000 */
[----:B------:R-:W4:Y:S03]  /*0250*/  @!P0 LDG.E R18, desc[UR4][R12.64] ;  /* 0x000000040c128981 */ /* 0x000f26000c1e1900 */
[----:B------:R-:W-:-:S05]  /*0260*/  IMAD.WIDE R14, R15, 0x4, R2 ;  /* 0x000000040f0e7825 */ /* 0x000fca00078e0202 */
[----:B------:R-:W4:Y:S01]  /*0270*/  @!P0 LDG.E R19, desc[UR4][R14.64] ;  /* 0x000000040e138981 */ /* 0x000f22000c1e1900 */
[C---:B0-----:R-:W-:Y:S02]  /*0280*/  VIADD R17, R7.reuse, 0x700 ;  /* 0x0000070007117836 */ /* 0x041fe40000000000 */
[----:B------:R-:W-:Y:S02]  /*0290*/  VIADD R7, R7, 0x800 ;  /* 0x0000080007077836 */ /* 0x000fe40000000000 */
[----:B------:R-:W-:-:S04]  /*02a0*/  IMAD.WIDE R16, R17, 0x4, R2 ;  /* 0x0000000411107825 */ /* 0x000fc800078e0202 */
[----:B------:R-:W-:Y:S01]  /*02b0*/  IMAD.WIDE R2, R7, 0x4, R2 ;  /* 0x0000000407027825 */ /* 0x000fe200078e0202 */
[----:B------:R-:W4:Y:S03]  /*02c0*/  @!P0 LDG.E R8, desc[UR4][R16.64] ;  /* 0x0000000410088981 */ /* 0x000f26000c1e1900 */
[----:B------:R-:W-:-:S06]  /*02d0*/  IMAD.MOV.U32 R7, RZ, RZ, RZ ;  /* 0x000000ffff077224 */ /* 0x000fcc00078e00ff */
[----:B------:R0:W4:Y:S02]  /*02e0*/  @!P0 LDG.E R7, desc[UR4][R2.64] ;  /* 0x0000000402078981 */ /* 0x000124000c1e1900 */
[----:B0-----:R-:W0:Y:S02]  /*02f0*/  LDC.64 R2, c[0x0][0x218] ;  /* 0x00008600ff027b82 */ /* 0x001e240000000a00 */
[----:B0-----:R-:W-:Y:S01]  /*0300*/  IMAD.WIDE R2, R0, 0x4, R2 ;  /* 0x0000000400027825 */ /* 0x001fe200078e0202 */
[C---:B--2---:R-:W-:Y:S02]  /*0310*/  FSETP.GT.AND P4, PT, R5.reuse, R4, PT ;  /* 0x000000040500720b */ /* 0x044fe40003f84000 */
[----:B------:R-:W-:Y:S02]  /*0320*/  FSETP.NAN.AND P1, PT, R5, R5, PT ;  /* 0x000000050500720b */ /* 0x000fe40003f28000 */
[----:B-----5:R-:W-:-:S09]  /*0330*/  FSETP.NAN.AND P2, PT, R6, R6, PT ;  /* 0x000000060600720b */ /* 0x020fd20003f48000 */
[----:B------:R-:W-:Y:S02]  /*0340*/  @!P4 FSEL R5, R5, R4, P1 ;  /* 0x000000040505c208 */ /* 0x000fe40000800000 */
[----:B------:R-:W-:Y:S02]  /*0350*/  FSETP.NAN.AND P1, PT, R9, R9, PT ;  /* 0x000000090900720b */ /* 0x000fe40003f28000 */
[----:B------:R-:W-:-:S04]  /*0360*/  FSETP.GEU.AND P5, PT, R5, R6, PT ;  /* 0x000000060500720b */ /* 0x000fc80003fae000 */
[----:B------:R-:W-:Y:S02]  /*0370*/  @!P2 FSEL R6, R6, R5, !P5 ;  /* 0x000000050606a208 */ /* 0x000fe40006800000 */
[----:B---3--:R-:W-:Y:S02]  /*0380*/  FSETP.NAN.AND P6, PT, R20, R20, PT ;  /* 0x000000141400720b */ /* 0x008fe40003fc8000 */
[----:B------:R-:W-:-:S04]  /*0390*/  FSETP.GEU.AND P3, PT, R6, R9, PT ;  /* 0x000000090600720b */ /* 0x000fc80003f6e000 */
[----:B------:R-:W-:Y:S02]  /*03a0*/  @!P1 FSEL R9, R9, R6, !P3 ;  /* 0x0000000609099208 */ /* 0x000fe40005800000 */
[----:B----4-:R-:W-:Y:S02]  /*03b0*/  FSETP.NAN.AND P1, PT, R18, R18, PT ;  /* 0x000000121200720b */ /* 0x010fe40003f28000 */
[----:B------:R-:W-:-:S04]  /*03c0*/  FSETP.GEU.AND P2, PT, R9, R20, PT ;  /* 0x000000140900720b */ /* 0x000fc80003f4e000 */
[----:B------:R-:W-:Y:S02]  /*03d0*/  @!P6 FSEL R20, R20, R9, !P2 ;  /* 0x000000091414e208 */ /* 0x000fe40005000000 */
[----:B------:R-:W-:Y:S02]  /*03e0*/  SEL R4, RZ, 0x1, !P4 ;  /* 0x00000001ff047807 */ /* 0x000fe40006000000 */
[----:B------:R-:W-:Y:S02]  /*03f0*/  FSETP.NAN.AND P6, PT, R19, R19, PT ;  /* 0x000000131300720b */ /* 0x000fe40003fc8000 */
[----:B------:R-:W-:-:S04]  /*0400*/  FSETP.GEU.AND P4, PT, R20, R18, PT ;  /* 0x000000121400720b */ /* 0x000fc80003f8e000 */
[----:B------:R-:W-:-:S04]  /*0410*/  @!P1 FSEL R18, R18, R20, !P4 ;  /* 0x0000001412129208 */ /* 0x000fc80006000000 */
[----:B------:R-:W-:-:S04]  /*0420*/  FSETP.GEU.AND P1, PT, R18, R19, PT ;  /* 0x000000131200720b */ /* 0x000fc80003f2e000 */
[----:B------:R-:W-:Y:S02]  /*0430*/  @!P6 FSEL R19, R19, R18, !P1 ;  /* 0x000000121313e208 */ /* 0x000fe40004800000 */
[-C--:B------:R-:W-:Y:S02]  /*0440*/  FSETP.NAN.AND P6, PT, R8, R8.reuse, PT ;  /* 0x000000080800720b */ /* 0x080fe40003fc8000 */
[----:B------:R-:W-:Y:S02]  /*0450*/  SEL R4, R4, 0x2, P5 ;  /* 0x0000000204047807 */ /* 0x000fe40002800000 */
[----:B------:R-:W-:Y:S02]  /*0460*/  FSETP.NAN.AND P5, PT, R7, R7, PT ;  /* 0x000000070700720b */ /* 0x000fe40003fa8000 */
[----:B------:R-:W-:Y:S02]  /*0470*/  SEL R4, R4, 0x3, P3 ;  /* 0x0000000304047807 */ /* 0x000fe40001800000 */
[----:B------:R-:W-:-:S02]  /*0480*/  FSETP.GEU.AND P3, PT, R19, R8, PT ;  /* 0x000000081300720b */ /* 0x000fc40003f6e000 */
[----:B------:R-:W-:-:S03]  /*0490*/  SEL R4, R4, 0x4, P2 ;  /* 0x0000000404047807 */ /* 0x000fc60001000000 */
[----:B------:R-:W-:Y:S02]  /*04a0*/  @!P6 FSEL R8, R8, R19, !P3 ;  /* 0x000000130808e208 */ /* 0x000fe40005800000 */
[----:B------:R-:W-:Y:S02]  /*04b0*/  SEL R4, R4, 0x5, P4 ;  /* 0x0000000504047807 */ /* 0x000fe40002000000 */
[----:B------:R-:W-:Y:S02]  /*04c0*/  FSETP.GEU.AND P2, PT, R8, R7, PT ;  /* 0x000000070800720b */ /* 0x000fe40003f4e000 */
[----:B------:R-:W-:Y:S02]  /*04d0*/  SEL R5, R4, 0x6, P1 ;  /* 0x0000000604057807 */ /* 0x000fe40000800000 */
[----:B------:R-:W-:Y:S02]  /*04e0*/  @!P5 SEL R7, R7, R8, !P2 ;  /* 0x000000080707d207 */ /* 0x000fe40005000000 */
[----:B------:R-:W-:-:S02]  /*04f0*/  IADD3 R4, P1, R0, UR6, RZ ;  /* 0x0000000600047c10 */ /* 0x000fc4000ff3e0ff */
[----:B------:R-:W-:Y:S01]  /*0500*/  SEL R6, R5, 0x7, P3 ;  /* 0x0000000705067807 */ /* 0x000fe20001800000 */
[----:B------:R0:W-:Y:S01]  /*0510*/  @!P0 STG.E desc[UR4][R2.64], R7 ;  /* 0x0000000702008986 */ /* 0x0001e2000c101904 */
[----:B------:R-:W-:Y:S02]  /*0520*/  LEA.HI.X.SX32 R5, R0, UR7, 0x1, P1 ;  /* 0x0000000700057c11 */ /* 0x000fe400088f0eff */
[----:B------:R-:W-:Y:S01]  /*0530*/  SEL R9, R6, 0x8, P2 ;  /* 0x0000000806097807 */ /* 0x000fe20001000000 */
[----:B0-----:R-:W-:Y:S06]  /*0540*/  @P0 EXIT ;  /* 0x000000000000094d */ /* 0x001fec0003800000 */
[----:B------:R-:W-:Y:S01]  /*0550*/  STG.E.U8 desc[UR4][R4.64], R9 ;  /* 0x0000000904007986 */ /* 0x000fe2000c101104 */
[----:B------:R-:W-:Y:S05]  /*0560*/  EXIT ;  /* 0x000000000000794d */ /* 0x000fea0003800000 */
.L_x_0:
[----:B------:R-:W-:-:S00]  /*0570*/  BRA `(.L_x_0) ;  /* 0xfffffffc00fc7947 */ /* 0x000fc0000383ffff */
[----:B------:R-:W-:-:S00]  /*0580*/  NOP ;  /* 0x0000000000007918 */ /* 0x000fc00000000000 */
[----:B------:R-:W-:-:S00]  /*0590*/  NOP ;  /* 0x0000000000007918 */ /* 0x000fc00000000000 */
[----:B------:R-:W-:-:S00]  /*05a0*/  NOP ;  /* 0x0000000000007918 */ /* 0x000fc00000000000 */
[----:B------:R-:W-:-:S00]  /*05b0*/  NOP ;  /* 0x0000000000007918 */ /* 0x000fc00000000000 */
[----:B------:R-:W-:-:S00]  /*05c0*/  NOP ;  /* 0x0000000000007918 */ /* 0x000fc00000000000 */
[----:B------:R-:W-:-:S00]  /*05d0*/  NOP ;  /* 0x0000000000007918 */ /* 0x000fc00000000000 */
[----:B------:R-:W-:-:S00]  /*05e0*/  NOP ;  /* 0x0000000000007918 */ /* 0x000fc00000000000 */
[----:B------:R-:W-:-:S00]  /*05f0*/  NOP ;  /* 0x0000000000007918 */ /* 0x000fc00000000000 */
.L_x_1:


//--------------------- .nv.constant0.triton_poi_fused_max_pool2d_with_indices_12 --------------------------
	.section	.nv.constant0.triton_poi_fused_max_pool2d_with_indices_12,"a",@progbits
	.sectionflags	@""
	.align	4
.nv.constant0.triton_poi_fused_max_pool2d_with_indices_12:
	.zero		556
